//
// Generated by NVIDIA NVVM Compiler
//
// Compiler Build ID: CL-36424714
// Cuda compilation tools, release 13.0, V13.0.88
// Based on NVVM 20.0.0
//

.version 9.0
.target sm_100
.address_size 64

	// .globl	_Z10mainKernelPiS_S_i

.visible .entry _Z10mainKernelPiS_S_i(
	.param .u64 .ptr .align 1 _Z10mainKernelPiS_S_i_param_0,
	.param .u64 .ptr .align 1 _Z10mainKernelPiS_S_i_param_1,
	.param .u64 .ptr .align 1 _Z10mainKernelPiS_S_i_param_2,
	.param .u32 _Z10mainKernelPiS_S_i_param_3
)
{
	.reg .pred 	%p<2>;
	.reg .b32 	%r<9>;
	.reg .b64 	%rd<11>;

	ld.param.u64 	%rd1, [_Z10mainKernelPiS_S_i_param_0];
	ld.param.u64 	%rd2, [_Z10mainKernelPiS_S_i_param_1];
	ld.param.u64 	%rd3, [_Z10mainKernelPiS_S_i_param_2];
	ld.param.u32 	%r2, [_Z10mainKernelPiS_S_i_param_3];
	mov.u32 	%r3, %ctaid.x;
	mov.u32 	%r4, %ntid.x;
	mov.u32 	%r5, %tid.x;
	mad.lo.s32 	%r1, %r3, %r4, %r5;
	setp.ge.s32 	%p1, %r1, %r2;
	@%p1 bra 	$L__BB0_2;
	cvta.to.global.u64 	%rd4, %rd1;
	cvta.to.global.u64 	%rd5, %rd2;
	cvta.to.global.u64 	%rd6, %rd3;
	mul.wide.s32 	%rd7, %r1, 4;
	add.s64 	%rd8, %rd4, %rd7;
	ld.global.u32 	%r6, [%rd8];
	add.s64 	%rd9, %rd5, %rd7;
	ld.global.u32 	%r7, [%rd9];
	add.s32 	%r8, %r7, %r6;
	add.s64 	%rd10, %rd6, %rd7;
	st.global.u32 	[%rd10], %r8;
$L__BB0_2:
	ret;

}


// ===== COMPILED SASS (sm_100) =====

	.target	sm_100

	.elftype	@"ET_EXEC"


//--------------------- .note.nv.tkinfo           --------------------------
	.section	.note.nv.tkinfo,"",@"SHT_NOTE"
	.sectionflags	@"SHF_NOTE_NV_TKINFO"
	.tkinfo
        /*0018*/ 	.word	0x00000002
        /*0030*/ 	.string	""
        /*0030*/ 	.string	"ptxas"
        /*0030*/ 	.string	"Cuda compilation tools, release 13.0, V13.0.88"
        /*0030*/ 	.string	"Build cuda_13.0.r13.0/compiler.36424714_0"
        /*0030*/ 	.string	"-arch sm_100 -m 64 "



//--------------------- .note.nv.cuinfo           --------------------------
	.section	.note.nv.cuinfo,"",@"SHT_NOTE"
	.sectionflags	@"SHF_NOTE_NV_CUINFO"
        /*0018*/ 	.short	0x0002
        /*001a*/ 	.short	0x0064
        /*001c*/ 	.short	0x0082
	.zero		2


//--------------------- .nv.info                  --------------------------
	.section	.nv.info,"",@"SHT_CUDA_INFO"
	.align	4


	//----- nvinfo : EIATTR_REGCOUNT
	.align		4
        /*0000*/ 	.byte	0x04, 0x2f
        /*0002*/ 	.short	(.L_1 - .L_0)
	.align		4
.L_0:
        /*0004*/ 	.word	index@(_Z10mainKernelPiS_S_i)
        /*0008*/ 	.word	0x0000000c


	//----- nvinfo : EIATTR_FRAME_SIZE
	.align		4
.L_1:
        /*000c*/ 	.byte	0x04, 0x11
        /*000e*/ 	.short	(.L_3 - .L_2)
	.align		4
.L_2:
        /*0010*/ 	.word	index@(_Z10mainKernelPiS_S_i)
        /*0014*/ 	.word	0x00000000


	//----- nvinfo : EIATTR_MIN_STACK_SIZE
	.align		4
.L_3:
        /*0018*/ 	.byte	0x04, 0x12
        /*001a*/ 	.short	(.L_5 - .L_4)
	.align		4
.L_4:
        /*001c*/ 	.word	index@(_Z10mainKernelPiS_S_i)
        /*0020*/ 	.word	0x00000000
.L_5:


//--------------------- .nv.compat                --------------------------
	.section	.nv.compat,"",@"SHT_CUDA_COMPAT_INFO"
	.align	4
        /*0000*/ 	.byte	0x02, 0x09, 0x00, 0x00, 0x02, 0x02, 0x01, 0x00, 0x02, 0x05, 0x05, 0x00, 0x03, 0x07, 0x01, 0x01
        /*0010*/ 	.byte	0x02, 0x03, 0x00, 0x00, 0x02, 0x06, 0x01, 0x00, 0x04, 0x0b, 0x08, 0x00, 0x09, 0x00, 0x00, 0x00
        /*0020*/ 	.byte	0x00, 0x00, 0x00, 0x00


//--------------------- .nv.info._Z10mainKernelPiS_S_i --------------------------
	.section	.nv.info._Z10mainKernelPiS_S_i,"",@"SHT_CUDA_INFO"
	.sectionflags	@""
	.align	4


	//----- nvinfo : EIATTR_CUDA_API_VERSION
	.align		4
        /*0000*/ 	.byte	0x04, 0x37
        /*0002*/ 	.short	(.L_7 - .L_6)
.L_6:
        /*0004*/ 	.word	0x00000082


	//----- nvinfo : EIATTR_KPARAM_INFO
	.align		4
.L_7:
        /*0008*/ 	.byte	0x04, 0x17
        /*000a*/ 	.short	(.L_9 - .L_8)
.L_8:
        /*000c*/ 	.word	0x00000000
        /*0010*/ 	.short	0x0003
        /*0012*/ 	.short	0x0018
        /*0014*/ 	.byte	0x00, 0xf0, 0x11, 0x00


	//----- nvinfo : EIATTR_KPARAM_INFO
	.align		4
.L_9:
        /*0018*/ 	.byte	0x04, 0x17
        /*001a*/ 	.short	(.L_11 - .L_10)
.L_10:
        /*001c*/ 	.word	0x00000000
        /*0020*/ 	.short	0x0002
        /*0022*/ 	.short	0x0010
        /*0024*/ 	.byte	0x00, 0xf5, 0x21, 0x00


	//----- nvinfo : EIATTR_KPARAM_INFO
	.align		4
.L_11:
        /*0028*/ 	.byte	0x04, 0x17
        /*002a*/ 	.short	(.L_13 - .L_12)
.L_12:
        /*002c*/ 	.word	0x00000000
        /*0030*/ 	.short	0x0001
        /*0032*/ 	.short	0x0008
        /*0034*/ 	.byte	0x00, 0xf5, 0x21, 0x00


	//----- nvinfo : EIATTR_KPARAM_INFO
	.align		4
.L_13:
        /*0038*/ 	.byte	0x04, 0x17
        /*003a*/ 	.short	(.L_15 - .L_14)
.L_14:
        /*003c*/ 	.word	0x00000000
        /*0040*/ 	.short	0x0000
        /*0042*/ 	.short	0x0000
        /*0044*/ 	.byte	0x00, 0xf5, 0x21, 0x00


	//----- nvinfo : EIATTR_SPARSE_MMA_MASK
	.align		4
.L_15:
        /*0048*/ 	.byte	0x03, 0x50
        /*004a*/ 	.short	0x0000


	//----- nvinfo : EIATTR_MAXREG_COUNT
	.align		4
        /*004c*/ 	.byte	0x03, 0x1b
        /*004e*/ 	.short	0x00ff


	//----- nvinfo : EIATTR_MERCURY_ISA_VERSION
	.align		4
        /*0050*/ 	.byte	0x03, 0x5f
        /*0052*/ 	.short	0x0101


	//----- nvinfo : EIATTR_VRC_CTA_INIT_COUNT
	.align		4
        /*0054*/ 	.byte	0x02, 0x4a
	.zero		1
	.zero		1


	//----- nvinfo : EIATTR_EXIT_INSTR_OFFSETS
	.align		4
        /*0058*/ 	.byte	0x04, 0x1c
        /*005a*/ 	.short	(.L_17 - .L_16)


	//   ....[0]....
.L_16:
        /*005c*/ 	.word	0x00000070


	//   ....[1]....
        /*0060*/ 	.word	0x00000130


	//----- nvinfo : EIATTR_CBANK_PARAM_SIZE
	.align		4
.L_17:
        /*0064*/ 	.byte	0x03, 0x19
        /*0066*/ 	.short	0x001c


	//----- nvinfo : EIATTR_PARAM_CBANK
	.align		4
        /*0068*/ 	.byte	0x04, 0x0a
        /*006a*/ 	.short	(.L_19 - .L_18)
	.align		4
.L_18:
        /*006c*/ 	.word	index@(.nv.constant0._Z10mainKernelPiS_S_i)
        /*0070*/ 	.short	0x0380
        /*0072*/ 	.short	0x001c


	//----- nvinfo : EIATTR_SW_WAR
	.align		4
.L_19:
        /*0074*/ 	.byte	0x04, 0x36
        /*0076*/ 	.short	(.L_21 - .L_20)
.L_20:
        /*0078*/ 	.word	0x00000008
.L_21:


//--------------------- .nv.callgraph             --------------------------
	.section	.nv.callgraph,"",@"SHT_CUDA_CALLGRAPH"
	.align	4
	.sectionentsize	8
	.align		4
        /*0000*/ 	.word	0x00000000
	.align		4
        /*0004*/ 	.word	0xffffffff
	.align		4
        /*0008*/ 	.word	0x00000000
	.align		4
        /*000c*/ 	.word	0xfffffffe
	.align		4
        /*0010*/ 	.word	0x00000000
	.align		4
        /*0014*/ 	.word	0xfffffffd
	.align		4
        /*0018*/ 	.word	0x00000000
	.align		4
        /*001c*/ 	.word	0xfffffffc


//--------------------- .text._Z10mainKernelPiS_S_i --------------------------
	.section	.text._Z10mainKernelPiS_S_i,"ax",@progbits
	.align	128
        .global         _Z10mainKernelPiS_S_i
        .type           _Z10mainKernelPiS_S_i,@function
        .size           _Z10mainKernelPiS_S_i,(.L_x_1 - _Z10mainKernelPiS_S_i)
        .other          _Z10mainKernelPiS_S_i,@"STO_CUDA_ENTRY STV_DEFAULT"
_Z10mainKernelPiS_S_i:
.text._Z10mainKernelPiS_S_i:
[----:B------:R-:W-:Y:S01]  /*0000*/  LDC R1, c[0x0][0x37c] ;  /* 0x0000df00ff017b82 */ /* 0x000fe20000000800 */
[----:B------:R-:W0:Y:S07]  /*0010*/  S2R R0, SR_TID.X ;  /* 0x0000000000007919 */ /* 0x000e2e0000002100 */
[----:B------:R-:W0:Y:S01]  /*0020*/  S2UR UR4, SR_CTAID.X ;  /* 0x00000000000479c3 */ /* 0x000e220000002500 */
[----:B------:R-:W1:Y:S07]  /*0030*/  LDCU UR5, c[0x0][0x398] ;  /* 0x00007300ff0577ac */ /* 0x000e6e0008000800 */
[----:B------:R-:W0:Y:S02]  /*0040*/  LDC R9, c[0x0][0x360] ;  /* 0x0000d800ff097b82 */ /* 0x000e240000000800 */
[----:B0-----:R-:W-:-:S05]  /*0050*/  IMAD R9, R9, UR4, R0 ;  /* 0x0000000409097c24 */ /* 0x001fca000f8e0200 */
[----:B-1----:R-:W-:-:S13]  /*0060*/  ISETP.GE.AND P0, PT, R9, UR5, PT ;  /* 0x0000000509007c0c */ /* 0x002fda000bf06270 */
[----:B------:R-:W-:Y:S05]  /*0070*/  @P0 EXIT ;  /* 0x000000000000094d */ /* 0x000fea0003800000 */
[----:B------:R-:W0:Y:S01]  /*0080*/  LDC.64 R2, c[0x0][0x380] ;  /* 0x0000e000ff027b82 */ /* 0x000e220000000a00 */
[----:B------:R-:W1:Y:S07]  /*0090*/  LDCU.64 UR4, c[0x0][0x358] ;  /* 0x00006b00ff0477ac */ /* 0x000e6e0008000a00 */
[----:B------:R-:W2:Y:S08]  /*00a0*/  LDC.64 R4, c[0x0][0x388] ;  /* 0x0000e200ff047b82 */ /* 0x000eb00000000a00 */
[----:B------:R-:W3:Y:S01]  /*00b0*/  LDC.64 R6, c[0x0][0x390] ;  /* 0x0000e400ff067b82 */ /* 0x000ee20000000a00 */
[----:B0-----:R-:W-:-:S06]  /*00c0*/  IMAD.WIDE R2, R9, 0x4, R2 ;  /* 0x0000000409027825 */ /* 0x001fcc00078e0202 */
[----:B-1----:R-:W4:Y:S01]  /*00d0*/  LDG.E R2, desc[UR4][R2.64] ;  /* 0x0000000402027981 */ /* 0x002f22000c1e1900 */
[----:B--2---:R-:W-:-:S06]  /*00e0*/  IMAD.WIDE R4, R9, 0x4, R4 ;  /* 0x0000000409047825 */ /* 0x004fcc00078e0204 */
[----:B------:R-:W4:Y:S01]  /*00f0*/  LDG.E R5, desc[UR4][R4.64] ;  /* 0x0000000404057981 */ /* 0x000f22000c1e1900 */
[----:B---3--:R-:W-:Y:S01]  /*0100*/  IMAD.WIDE R6, R9, 0x4, R6 ;  /* 0x0000000409067825 */ /* 0x008fe200078e0206 */
[----:B----4-:R-:W-:-:S05]  /*0110*/  IADD3 R9, PT, PT, R2, R5, RZ ;  /* 0x0000000502097210 */ /* 0x010fca0007ffe0ff */
[----:B------:R-:W-:Y:S01]  /*0120*/  STG.E desc[UR4][R6.64], R9 ;  /* 0x0000000906007986 */ /* 0x000fe2000c101904 */
[----:B------:R-:W-:Y:S05]  /*0130*/  EXIT ;  /* 0x000000000000794d */ /* 0x000fea0003800000 */
.L_x_0:
[----:B------:R-:W-:-:S00]  /*0140*/  BRA `(.L_x_0) ;  /* 0xfffffffc00fc7947 */ /* 0x000fc0000383ffff */
[----:B------:R-:W-:-:S00]  /*0150*/  NOP ;  /* 0x0000000000007918 */ /* 0x000fc00000000000 */
        /* <DEDUP_REMOVED lines=10> */
.L_x_1:


//--------------------- .nv.shared.reserved.0     --------------------------
	.section	.nv.shared.reserved.0,"aw",@nobits
	.weak		__nv_reservedSMEM_offset_0_alias
	.size		__nv_reservedSMEM_offset_0_alias, 0, 64
	.other		__nv_reservedSMEM_offset_0_alias,@"STO_CUDA_RESERVED_SHARED STV_DEFAULT"
__nv_reservedSMEM_offset_0_alias:
	.zero		0
	.zero		64


//--------------------- .nv.constant0._Z10mainKernelPiS_S_i --------------------------
	.section	.nv.constant0._Z10mainKernelPiS_S_i,"a",@progbits
	.sectionflags	@""
	.align	4
.nv.constant0._Z10mainKernelPiS_S_i:
	.zero		924


//--------------------- SYMBOLS --------------------------

	.type		.nv.reservedSmem.offset0,@object
	.size		.nv.reservedSmem.offset0,0x4
